//
// Generated by NVIDIA NVVM Compiler
//
// Compiler Build ID: CL-36424714
// Cuda compilation tools, release 13.0, V13.0.88
// Based on NVVM 20.0.0
//

.version 9.0
.target sm_100
.address_size 64

	// .globl	_Z26frequency_filtering_kernelP6float2S0_S0_ii
// _ZZ18transposeCoalescedPsS_iiE5block has been demoted
.global .align 1 .b8 _ZN34_INTERNAL_29b80b27_4_k_cu_4304ce834cuda3std3__45__cpo5beginE[1];
.global .align 1 .b8 _ZN34_INTERNAL_29b80b27_4_k_cu_4304ce834cuda3std3__45__cpo3endE[1];
.global .align 1 .b8 _ZN34_INTERNAL_29b80b27_4_k_cu_4304ce834cuda3std3__45__cpo6cbeginE[1];
.global .align 1 .b8 _ZN34_INTERNAL_29b80b27_4_k_cu_4304ce834cuda3std3__45__cpo4cendE[1];
.global .align 1 .b8 _ZN34_INTERNAL_29b80b27_4_k_cu_4304ce834cuda3std3__45__cpo6rbeginE[1];
.global .align 1 .b8 _ZN34_INTERNAL_29b80b27_4_k_cu_4304ce834cuda3std3__45__cpo4rendE[1];
.global .align 1 .b8 _ZN34_INTERNAL_29b80b27_4_k_cu_4304ce834cuda3std3__45__cpo7crbeginE[1];
.global .align 1 .b8 _ZN34_INTERNAL_29b80b27_4_k_cu_4304ce834cuda3std3__45__cpo5crendE[1];
.global .align 1 .b8 _ZN34_INTERNAL_29b80b27_4_k_cu_4304ce834cuda3std3__436_GLOBAL__N__29b80b27_4_k_cu_4304ce836ignoreE[1];
.global .align 1 .b8 _ZN34_INTERNAL_29b80b27_4_k_cu_4304ce834cuda3std3__419piecewise_constructE[1];
.global .align 1 .b8 _ZN34_INTERNAL_29b80b27_4_k_cu_4304ce834cuda3std3__48in_placeE[1];
.global .align 1 .b8 _ZN34_INTERNAL_29b80b27_4_k_cu_4304ce834cuda3std3__420unreachable_sentinelE[1];
.global .align 1 .b8 _ZN34_INTERNAL_29b80b27_4_k_cu_4304ce834cuda3std3__47nulloptE[1];
.global .align 1 .b8 _ZN34_INTERNAL_29b80b27_4_k_cu_4304ce834cuda3std3__48unexpectE[1];
.global .align 1 .b8 _ZN34_INTERNAL_29b80b27_4_k_cu_4304ce834cuda3std6ranges3__45__cpo4swapE[1];
.global .align 1 .b8 _ZN34_INTERNAL_29b80b27_4_k_cu_4304ce834cuda3std6ranges3__45__cpo9iter_moveE[1];
.global .align 1 .b8 _ZN34_INTERNAL_29b80b27_4_k_cu_4304ce834cuda3std6ranges3__45__cpo5beginE[1];
.global .align 1 .b8 _ZN34_INTERNAL_29b80b27_4_k_cu_4304ce834cuda3std6ranges3__45__cpo3endE[1];
.global .align 1 .b8 _ZN34_INTERNAL_29b80b27_4_k_cu_4304ce834cuda3std6ranges3__45__cpo6cbeginE[1];
.global .align 1 .b8 _ZN34_INTERNAL_29b80b27_4_k_cu_4304ce834cuda3std6ranges3__45__cpo4cendE[1];
.global .align 1 .b8 _ZN34_INTERNAL_29b80b27_4_k_cu_4304ce834cuda3std6ranges3__45__cpo7advanceE[1];
.global .align 1 .b8 _ZN34_INTERNAL_29b80b27_4_k_cu_4304ce834cuda3std6ranges3__45__cpo9iter_swapE[1];
.global .align 1 .b8 _ZN34_INTERNAL_29b80b27_4_k_cu_4304ce834cuda3std6ranges3__45__cpo4nextE[1];
.global .align 1 .b8 _ZN34_INTERNAL_29b80b27_4_k_cu_4304ce834cuda3std6ranges3__45__cpo4prevE[1];
.global .align 1 .b8 _ZN34_INTERNAL_29b80b27_4_k_cu_4304ce834cuda3std6ranges3__45__cpo4dataE[1];
.global .align 1 .b8 _ZN34_INTERNAL_29b80b27_4_k_cu_4304ce834cuda3std6ranges3__45__cpo5cdataE[1];
.global .align 1 .b8 _ZN34_INTERNAL_29b80b27_4_k_cu_4304ce834cuda3std6ranges3__45__cpo4sizeE[1];
.global .align 1 .b8 _ZN34_INTERNAL_29b80b27_4_k_cu_4304ce834cuda3std6ranges3__45__cpo5ssizeE[1];
.global .align 1 .b8 _ZN34_INTERNAL_29b80b27_4_k_cu_4304ce834cuda3std6ranges3__45__cpo8distanceE[1];
.global .align 1 .b8 _ZN34_INTERNAL_29b80b27_4_k_cu_4304ce836thrust24THRUST_300001_SM_1000_NS8cuda_cub3parE[1];
.global .align 1 .b8 _ZN34_INTERNAL_29b80b27_4_k_cu_4304ce836thrust24THRUST_300001_SM_1000_NS8cuda_cub10par_nosyncE[1];
.global .align 1 .b8 _ZN34_INTERNAL_29b80b27_4_k_cu_4304ce836thrust24THRUST_300001_SM_1000_NS6system6detail10sequential3seqE[1];
.global .align 1 .b8 _ZN34_INTERNAL_29b80b27_4_k_cu_4304ce836thrust24THRUST_300001_SM_1000_NS6system3cpp3parE[1];
.global .align 1 .b8 _ZN34_INTERNAL_29b80b27_4_k_cu_4304ce836thrust24THRUST_300001_SM_1000_NS12placeholders2_1E[1];
.global .align 1 .b8 _ZN34_INTERNAL_29b80b27_4_k_cu_4304ce836thrust24THRUST_300001_SM_1000_NS12placeholders2_2E[1];
.global .align 1 .b8 _ZN34_INTERNAL_29b80b27_4_k_cu_4304ce836thrust24THRUST_300001_SM_1000_NS12placeholders2_3E[1];
.global .align 1 .b8 _ZN34_INTERNAL_29b80b27_4_k_cu_4304ce836thrust24THRUST_300001_SM_1000_NS12placeholders2_4E[1];
.global .align 1 .b8 _ZN34_INTERNAL_29b80b27_4_k_cu_4304ce836thrust24THRUST_300001_SM_1000_NS12placeholders2_5E[1];
.global .align 1 .b8 _ZN34_INTERNAL_29b80b27_4_k_cu_4304ce836thrust24THRUST_300001_SM_1000_NS12placeholders2_6E[1];
.global .align 1 .b8 _ZN34_INTERNAL_29b80b27_4_k_cu_4304ce836thrust24THRUST_300001_SM_1000_NS12placeholders2_7E[1];
.global .align 1 .b8 _ZN34_INTERNAL_29b80b27_4_k_cu_4304ce836thrust24THRUST_300001_SM_1000_NS12placeholders2_8E[1];
.global .align 1 .b8 _ZN34_INTERNAL_29b80b27_4_k_cu_4304ce836thrust24THRUST_300001_SM_1000_NS12placeholders2_9E[1];
.global .align 1 .b8 _ZN34_INTERNAL_29b80b27_4_k_cu_4304ce836thrust24THRUST_300001_SM_1000_NS12placeholders3_10E[1];
.global .align 1 .b8 _ZN34_INTERNAL_29b80b27_4_k_cu_4304ce836thrust24THRUST_300001_SM_1000_NS3seqE[1];
.global .align 1 .b8 _ZN34_INTERNAL_29b80b27_4_k_cu_4304ce836thrust24THRUST_300001_SM_1000_NS6deviceE[1];

.visible .entry _Z26frequency_filtering_kernelP6float2S0_S0_ii(
	.param .u64 .ptr .align 1 _Z26frequency_filtering_kernelP6float2S0_S0_ii_param_0,
	.param .u64 .ptr .align 1 _Z26frequency_filtering_kernelP6float2S0_S0_ii_param_1,
	.param .u64 .ptr .align 1 _Z26frequency_filtering_kernelP6float2S0_S0_ii_param_2,
	.param .u32 _Z26frequency_filtering_kernelP6float2S0_S0_ii_param_3,
	.param .u32 _Z26frequency_filtering_kernelP6float2S0_S0_ii_param_4
)
{
	.reg .pred 	%p<4>;
	.reg .b32 	%r<13>;
	.reg .b32 	%f<10>;
	.reg .b64 	%rd<12>;

	ld.param.u64 	%rd1, [_Z26frequency_filtering_kernelP6float2S0_S0_ii_param_0];
	ld.param.u64 	%rd2, [_Z26frequency_filtering_kernelP6float2S0_S0_ii_param_1];
	ld.param.u64 	%rd3, [_Z26frequency_filtering_kernelP6float2S0_S0_ii_param_2];
	ld.param.u32 	%r3, [_Z26frequency_filtering_kernelP6float2S0_S0_ii_param_3];
	ld.param.u32 	%r4, [_Z26frequency_filtering_kernelP6float2S0_S0_ii_param_4];
	mov.u32 	%r5, %ntid.x;
	mov.u32 	%r6, %ctaid.x;
	mov.u32 	%r7, %tid.x;
	mad.lo.s32 	%r1, %r5, %r6, %r7;
	mov.u32 	%r8, %ntid.y;
	mov.u32 	%r9, %ctaid.y;
	mov.u32 	%r10, %tid.y;
	mad.lo.s32 	%r11, %r8, %r9, %r10;
	mul.lo.s32 	%r2, %r4, %r11;
	setp.ge.s32 	%p1, %r11, %r3;
	setp.ge.s32 	%p2, %r1, %r4;
	or.pred  	%p3, %p1, %p2;
	@%p3 bra 	$L__BB0_2;
	cvta.to.global.u64 	%rd4, %rd1;
	cvta.to.global.u64 	%rd5, %rd2;
	cvta.to.global.u64 	%rd6, %rd3;
	add.s32 	%r12, %r2, %r1;
	mul.wide.s32 	%rd7, %r12, 8;
	add.s64 	%rd8, %rd4, %rd7;
	mul.wide.s32 	%rd9, %r1, 8;
	add.s64 	%rd10, %rd5, %rd9;
	ld.global.v2.f32 	{%f1, %f2}, [%rd8];
	ld.global.v2.f32 	{%f3, %f4}, [%rd10];
	mul.f32 	%f5, %f1, %f3;
	mul.f32 	%f6, %f2, %f4;
	sub.f32 	%f7, %f5, %f6;
	mul.f32 	%f8, %f2, %f3;
	fma.rn.f32 	%f9, %f4, %f1, %f8;
	add.s64 	%rd11, %rd6, %rd7;
	st.global.v2.f32 	[%rd11], {%f7, %f9};
$L__BB0_2:
	ret;

}
	// .globl	_Z18transposeCoalescedPsS_ii
.visible .entry _Z18transposeCoalescedPsS_ii(
	.param .u64 .ptr .align 1 _Z18transposeCoalescedPsS_ii_param_0,
	.param .u64 .ptr .align 1 _Z18transposeCoalescedPsS_ii_param_1,
	.param .u32 _Z18transposeCoalescedPsS_ii_param_2,
	.param .u32 _Z18transposeCoalescedPsS_ii_param_3
)
{
	.reg .pred 	%p<4>;
	.reg .b32 	%r<20>;
	.reg .b64 	%rd<9>;
	// demoted variable
	.shared .align 4 .b8 _ZZ18transposeCoalescedPsS_iiE5block[1024];
	ld.param.u64 	%rd1, [_Z18transposeCoalescedPsS_ii_param_0];
	ld.param.u64 	%rd2, [_Z18transposeCoalescedPsS_ii_param_1];
	ld.param.u32 	%r5, [_Z18transposeCoalescedPsS_ii_param_2];
	ld.param.u32 	%r6, [_Z18transposeCoalescedPsS_ii_param_3];
	mov.u32 	%r7, %ctaid.y;
	mov.u32 	%r8, %ntid.y;
	mov.u32 	%r1, %tid.y;
	mad.lo.s32 	%r2, %r7, %r8, %r1;
	mov.u32 	%r9, %ctaid.x;
	mov.u32 	%r10, %ntid.x;
	mov.u32 	%r3, %tid.x;
	mad.lo.s32 	%r4, %r9, %r10, %r3;
	setp.ge.s32 	%p1, %r2, %r5;
	setp.ge.s32 	%p2, %r4, %r6;
	or.pred  	%p3, %p1, %p2;
	@%p3 bra 	$L__BB1_2;
	cvta.to.global.u64 	%rd3, %rd1;
	cvta.to.global.u64 	%rd4, %rd2;
	mad.lo.s32 	%r11, %r6, %r2, %r4;
	mul.wide.s32 	%rd5, %r11, 2;
	add.s64 	%rd6, %rd3, %rd5;
	ld.global.s16 	%r12, [%rd6];
	shl.b32 	%r13, %r1, 6;
	mov.u32 	%r14, _ZZ18transposeCoalescedPsS_iiE5block;
	add.s32 	%r15, %r14, %r13;
	shl.b32 	%r16, %r3, 2;
	add.s32 	%r17, %r15, %r16;
	st.shared.u32 	[%r17], %r12;
	bar.sync 	0;
	ld.shared.u32 	%r18, [%r17];
	mad.lo.s32 	%r19, %r5, %r4, %r2;
	mul.wide.s32 	%rd7, %r19, 2;
	add.s64 	%rd8, %rd4, %rd7;
	st.global.u16 	[%rd8], %r18;
$L__BB1_2:
	ret;

}
	// .globl	_ZN3cub18CUB_300001_SM_10006detail11EmptyKernelIvEEvv
.visible .entry _ZN3cub18CUB_300001_SM_10006detail11EmptyKernelIvEEvv()
{


	ret;

}


// ===== COMPILED SASS (sm_100) =====

	.target	sm_100

	.elftype	@"ET_EXEC"


//--------------------- .note.nv.tkinfo           --------------------------
	.section	.note.nv.tkinfo,"",@"SHT_NOTE"
	.sectionflags	@"SHF_NOTE_NV_TKINFO"
	.tkinfo
        /*0018*/ 	.word	0x00000002
        /*0030*/ 	.string	""
        /*0030*/ 	.string	"ptxas"
        /*0030*/ 	.string	"Cuda compilation tools, release 13.0, V13.0.88"
        /*0030*/ 	.string	"Build cuda_13.0.r13.0/compiler.36424714_0"
        /*0030*/ 	.string	"-arch sm_100 -m 64 "



//--------------------- .note.nv.cuinfo           --------------------------
	.section	.note.nv.cuinfo,"",@"SHT_NOTE"
	.sectionflags	@"SHF_NOTE_NV_CUINFO"
        /*0018*/ 	.short	0x0002
        /*001a*/ 	.short	0x0064
        /*001c*/ 	.short	0x0082
	.zero		2


//--------------------- .nv.info                  --------------------------
	.section	.nv.info,"",@"SHT_CUDA_INFO"
	.align	4


	//----- nvinfo : EIATTR_REGCOUNT
	.align		4
        /*0000*/ 	.byte	0x04, 0x2f
        /*0002*/ 	.short	(.L_46 - .L_45)
	.align		4
.L_45:
        /*0004*/ 	.word	index@(_Z26frequency_filtering_kernelP6float2S0_S0_ii)
        /*0008*/ 	.word	0x0000000e


	//----- nvinfo : EIATTR_FRAME_SIZE
	.align		4
.L_46:
        /*000c*/ 	.byte	0x04, 0x11
        /*000e*/ 	.short	(.L_48 - .L_47)
	.align		4
.L_47:
        /*0010*/ 	.word	index@(_Z26frequency_filtering_kernelP6float2S0_S0_ii)
        /*0014*/ 	.word	0x00000000


	//----- nvinfo : EIATTR_REGCOUNT
	.align		4
.L_48:
        /*0018*/ 	.byte	0x04, 0x2f
        /*001a*/ 	.short	(.L_50 - .L_49)
	.align		4
.L_49:
        /*001c*/ 	.word	index@(_Z18transposeCoalescedPsS_ii)
        /*0020*/ 	.word	0x0000000e


	//----- nvinfo : EIATTR_FRAME_SIZE
	.align		4
.L_50:
        /*0024*/ 	.byte	0x04, 0x11
        /*0026*/ 	.short	(.L_52 - .L_51)
	.align		4
.L_51:
        /*0028*/ 	.word	index@(_Z18transposeCoalescedPsS_ii)
        /*002c*/ 	.word	0x00000000


	//----- nvinfo : EIATTR_REGCOUNT
	.align		4
.L_52:
        /*0030*/ 	.byte	0x04, 0x2f
        /*0032*/ 	.short	(.L_54 - .L_53)
	.align		4
.L_53:
        /*0034*/ 	.word	index@(_ZN3cub18CUB_300001_SM_10006detail11EmptyKernelIvEEvv)
        /*0038*/ 	.word	0x00000004


	//----- nvinfo : EIATTR_FRAME_SIZE
	.align		4
.L_54:
        /*003c*/ 	.byte	0x04, 0x11
        /*003e*/ 	.short	(.L_56 - .L_55)
	.align		4
.L_55:
        /*0040*/ 	.word	index@(_ZN3cub18CUB_300001_SM_10006detail11EmptyKernelIvEEvv)
        /*0044*/ 	.word	0x00000000


	//----- nvinfo : EIATTR_MIN_STACK_SIZE
	.align		4
.L_56:
        /*0048*/ 	.byte	0x04, 0x12
        /*004a*/ 	.short	(.L_58 - .L_57)
	.align		4
.L_57:
        /*004c*/ 	.word	index@(_ZN3cub18CUB_300001_SM_10006detail11EmptyKernelIvEEvv)
        /*0050*/ 	.word	0x00000000


	//----- nvinfo : EIATTR_MIN_STACK_SIZE
	.align		4
.L_58:
        /*0054*/ 	.byte	0x04, 0x12
        /*0056*/ 	.short	(.L_60 - .L_59)
	.align		4
.L_59:
        /*0058*/ 	.word	index@(_Z18transposeCoalescedPsS_ii)
        /*005c*/ 	.word	0x00000000


	//----- nvinfo : EIATTR_MIN_STACK_SIZE
	.align		4
.L_60:
        /*0060*/ 	.byte	0x04, 0x12
        /*0062*/ 	.short	(.L_62 - .L_61)
	.align		4
.L_61:
        /*0064*/ 	.word	index@(_Z26frequency_filtering_kernelP6float2S0_S0_ii)
        /*0068*/ 	.word	0x00000000
.L_62:


//--------------------- .nv.compat                --------------------------
	.section	.nv.compat,"",@"SHT_CUDA_COMPAT_INFO"
	.align	4
        /*0000*/ 	.byte	0x02, 0x09, 0x00, 0x00, 0x02, 0x02, 0x01, 0x00, 0x02, 0x05, 0x05, 0x00, 0x03, 0x07, 0x01, 0x01
        /*0010*/ 	.byte	0x02, 0x03, 0x00, 0x00, 0x02, 0x06, 0x01, 0x00, 0x04, 0x0b, 0x08, 0x00, 0x09, 0x00, 0x00, 0x00
        /*0020*/ 	.byte	0x00, 0x00, 0x00, 0x00


//--------------------- .nv.info._ZN3cub18CUB_300001_SM_10006detail11EmptyKernelIvEEvv --------------------------
	.section	.nv.info._ZN3cub18CUB_300001_SM_10006detail11EmptyKernelIvEEvv,"",@"SHT_CUDA_INFO"
	.sectionflags	@""
	.align	4


	//----- nvinfo : EIATTR_CUDA_API_VERSION
	.align		4
        /*0000*/ 	.byte	0x04, 0x37
        /*0002*/ 	.short	(.L_64 - .L_63)
.L_63:
        /*0004*/ 	.word	0x00000082


	//----- nvinfo : EIATTR_SPARSE_MMA_MASK
	.align		4
.L_64:
        /*0008*/ 	.byte	0x03, 0x50
        /*000a*/ 	.short	0x0000


	//----- nvinfo : EIATTR_MAXREG_COUNT
	.align		4
        /*000c*/ 	.byte	0x03, 0x1b
        /*000e*/ 	.short	0x00ff


	//----- nvinfo : EIATTR_MERCURY_ISA_VERSION
	.align		4
        /*0010*/ 	.byte	0x03, 0x5f
        /*0012*/ 	.short	0x0101


	//----- nvinfo : EIATTR_VRC_CTA_INIT_COUNT
	.align		4
        /*0014*/ 	.byte	0x02, 0x4a
	.zero		1
	.zero		1


	//----- nvinfo : EIATTR_EXIT_INSTR_OFFSETS
	.align		4
        /*0018*/ 	.byte	0x04, 0x1c
        /*001a*/ 	.short	(.L_66 - .L_65)


	//   ....[0]....
.L_65:
        /*001c*/ 	.word	0x00000010


	//----- nvinfo : EIATTR_SW_WAR
	.align		4
.L_66:
        /*0020*/ 	.byte	0x04, 0x36
        /*0022*/ 	.short	(.L_68 - .L_67)
.L_67:
        /*0024*/ 	.word	0x00000008
.L_68:


//--------------------- .nv.info._Z18transposeCoalescedPsS_ii --------------------------
	.section	.nv.info._Z18transposeCoalescedPsS_ii,"",@"SHT_CUDA_INFO"
	.sectionflags	@""
	.align	4


	//----- nvinfo : EIATTR_CUDA_API_VERSION
	.align		4
        /*0000*/ 	.byte	0x04, 0x37
        /*0002*/ 	.short	(.L_70 - .L_69)
.L_69:
        /*0004*/ 	.word	0x00000082


	//----- nvinfo : EIATTR_KPARAM_INFO
	.align		4
.L_70:
        /*0008*/ 	.byte	0x04, 0x17
        /*000a*/ 	.short	(.L_72 - .L_71)
.L_71:
        /*000c*/ 	.word	0x00000000
        /*0010*/ 	.short	0x0003
        /*0012*/ 	.short	0x0014
        /*0014*/ 	.byte	0x00, 0xf0, 0x11, 0x00


	//----- nvinfo : EIATTR_KPARAM_INFO
	.align		4
.L_72:
        /*0018*/ 	.byte	0x04, 0x17
        /*001a*/ 	.short	(.L_74 - .L_73)
.L_73:
        /*001c*/ 	.word	0x00000000
        /*0020*/ 	.short	0x0002
        /*0022*/ 	.short	0x0010
        /*0024*/ 	.byte	0x00, 0xf0, 0x11, 0x00


	//----- nvinfo : EIATTR_KPARAM_INFO
	.align		4
.L_74:
        /*0028*/ 	.byte	0x04, 0x17
        /*002a*/ 	.short	(.L_76 - .L_75)
.L_75:
        /*002c*/ 	.word	0x00000000
        /*0030*/ 	.short	0x0001
        /*0032*/ 	.short	0x0008
        /*0034*/ 	.byte	0x00, 0xf5, 0x21, 0x00


	//----- nvinfo : EIATTR_KPARAM_INFO
	.align		4
.L_76:
        /*0038*/ 	.byte	0x04, 0x17
        /*003a*/ 	.short	(.L_78 - .L_77)
.L_77:
        /*003c*/ 	.word	0x00000000
        /*0040*/ 	.short	0x0000
        /*0042*/ 	.short	0x0000
        /*0044*/ 	.byte	0x00, 0xf5, 0x21, 0x00


	//----- nvinfo : EIATTR_SPARSE_MMA_MASK
	.align		4
.L_78:
        /*0048*/ 	.byte	0x03, 0x50
        /*004a*/ 	.short	0x0000


	//----- nvinfo : EIATTR_MAXREG_COUNT
	.align		4
        /*004c*/ 	.byte	0x03, 0x1b
        /*004e*/ 	.short	0x00ff


	//----- nvinfo : EIATTR_NUM_BARRIERS
	.align		4
        /*0050*/ 	.byte	0x02, 0x4c
        /*0052*/ 	.byte	0x01
	.zero		1


	//----- nvinfo : EIATTR_MERCURY_ISA_VERSION
	.align		4
        /*0054*/ 	.byte	0x03, 0x5f
        /*0056*/ 	.short	0x0101


	//----- nvinfo : EIATTR_VRC_CTA_INIT_COUNT
	.align		4
        /*0058*/ 	.byte	0x02, 0x4a
	.zero		1
	.zero		1


	//----- nvinfo : EIATTR_EXIT_INSTR_OFFSETS
	.align		4
        /*005c*/ 	.byte	0x04, 0x1c
        /*005e*/ 	.short	(.L_80 - .L_79)


	//   ....[0]....
.L_79:
        /*0060*/ 	.word	0x000000c0


	//   ....[1]....
        /*0064*/ 	.word	0x000001e0


	//----- nvinfo : EIATTR_CBANK_PARAM_SIZE
	.align		4
.L_80:
        /*0068*/ 	.byte	0x03, 0x19
        /*006a*/ 	.short	0x0018


	//----- nvinfo : EIATTR_PARAM_CBANK
	.align		4
        /*006c*/ 	.byte	0x04, 0x0a
        /*006e*/ 	.short	(.L_82 - .L_81)
	.align		4
.L_81:
        /*0070*/ 	.word	index@(.nv.constant0._Z18transposeCoalescedPsS_ii)
        /*0074*/ 	.short	0x0380
        /*0076*/ 	.short	0x0018


	//----- nvinfo : EIATTR_SW_WAR
	.align		4
.L_82:
        /*0078*/ 	.byte	0x04, 0x36
        /*007a*/ 	.short	(.L_84 - .L_83)
.L_83:
        /*007c*/ 	.word	0x00000008
.L_84:


//--------------------- .nv.info._Z26frequency_filtering_kernelP6float2S0_S0_ii --------------------------
	.section	.nv.info._Z26frequency_filtering_kernelP6float2S0_S0_ii,"",@"SHT_CUDA_INFO"
	.sectionflags	@""
	.align	4


	//----- nvinfo : EIATTR_CUDA_API_VERSION
	.align		4
        /*0000*/ 	.byte	0x04, 0x37
        /*0002*/ 	.short	(.L_86 - .L_85)
.L_85:
        /*0004*/ 	.word	0x00000082


	//----- nvinfo : EIATTR_KPARAM_INFO
	.align		4
.L_86:
        /*0008*/ 	.byte	0x04, 0x17
        /*000a*/ 	.short	(.L_88 - .L_87)
.L_87:
        /*000c*/ 	.word	0x00000000
        /*0010*/ 	.short	0x0004
        /*0012*/ 	.short	0x001c
        /*0014*/ 	.byte	0x00, 0xf0, 0x11, 0x00


	//----- nvinfo : EIATTR_KPARAM_INFO
	.align		4
.L_88:
        /*0018*/ 	.byte	0x04, 0x17
        /*001a*/ 	.short	(.L_90 - .L_89)
.L_89:
        /*001c*/ 	.word	0x00000000
        /*0020*/ 	.short	0x0003
        /*0022*/ 	.short	0x0018
        /*0024*/ 	.byte	0x00, 0xf0, 0x11, 0x00


	//----- nvinfo : EIATTR_KPARAM_INFO
	.align		4
.L_90:
        /*0028*/ 	.byte	0x04, 0x17
        /*002a*/ 	.short	(.L_92 - .L_91)
.L_91:
        /*002c*/ 	.word	0x00000000
        /*0030*/ 	.short	0x0002
        /*0032*/ 	.short	0x0010
        /*0034*/ 	.byte	0x00, 0xf5, 0x21, 0x00


	//----- nvinfo : EIATTR_KPARAM_INFO
	.align		4
.L_92:
        /*0038*/ 	.byte	0x04, 0x17
        /*003a*/ 	.short	(.L_94 - .L_93)
.L_93:
        /*003c*/ 	.word	0x00000000
        /*0040*/ 	.short	0x0001
        /*0042*/ 	.short	0x0008
        /*0044*/ 	.byte	0x00, 0xf5, 0x21, 0x00


	//----- nvinfo : EIATTR_KPARAM_INFO
	.align		4
.L_94:
        /*0048*/ 	.byte	0x04, 0x17
        /*004a*/ 	.short	(.L_96 - .L_95)
.L_95:
        /*004c*/ 	.word	0x00000000
        /*0050*/ 	.short	0x0000
        /*0052*/ 	.short	0x0000
        /*0054*/ 	.byte	0x00, 0xf5, 0x21, 0x00


	//----- nvinfo : EIATTR_SPARSE_MMA_MASK
	.align		4
.L_96:
        /*0058*/ 	.byte	0x03, 0x50
        /*005a*/ 	.short	0x0000


	//----- nvinfo : EIATTR_MAXREG_COUNT
	.align		4
        /*005c*/ 	.byte	0x03, 0x1b
        /*005e*/ 	.short	0x00ff


	//----- nvinfo : EIATTR_MERCURY_ISA_VERSION
	.align		4
        /*0060*/ 	.byte	0x03, 0x5f
        /*0062*/ 	.short	0x0101


	//----- nvinfo : EIATTR_VRC_CTA_INIT_COUNT
	.align		4
        /*0064*/ 	.byte	0x02, 0x4a
	.zero		1
	.zero		1


	//----- nvinfo : EIATTR_EXIT_INSTR_OFFSETS
	.align		4
        /*0068*/ 	.byte	0x04, 0x1c
        /*006a*/ 	.short	(.L_98 - .L_97)


	//   ....[0]....
.L_97:
        /*006c*/ 	.word	0x000000c0


	//   ....[1]....
        /*0070*/ 	.word	0x000001c0


	//----- nvinfo : EIATTR_CBANK_PARAM_SIZE
	.align		4
.L_98:
        /*0074*/ 	.byte	0x03, 0x19
        /*0076*/ 	.short	0x0020


	//----- nvinfo : EIATTR_PARAM_CBANK
	.align		4
        /*0078*/ 	.byte	0x04, 0x0a
        /*007a*/ 	.short	(.L_100 - .L_99)
	.align		4
.L_99:
        /*007c*/ 	.word	index@(.nv.constant0._Z26frequency_filtering_kernelP6float2S0_S0_ii)
        /*0080*/ 	.short	0x0380
        /*0082*/ 	.short	0x0020


	//----- nvinfo : EIATTR_SW_WAR
	.align		4
.L_100:
        /*0084*/ 	.byte	0x04, 0x36
        /*0086*/ 	.short	(.L_102 - .L_101)
.L_101:
        /*0088*/ 	.word	0x00000008
.L_102:


//--------------------- .nv.callgraph             --------------------------
	.section	.nv.callgraph,"",@"SHT_CUDA_CALLGRAPH"
	.align	4
	.sectionentsize	8
	.align		4
        /*0000*/ 	.word	0x00000000
	.align		4
        /*0004*/ 	.word	0xffffffff
	.align		4
        /*0008*/ 	.word	0x00000000
	.align		4
        /*000c*/ 	.word	0xfffffffe
	.align		4
        /*0010*/ 	.word	0x00000000
	.align		4
        /*0014*/ 	.word	0xfffffffd
	.align		4
        /*0018*/ 	.word	0x00000000
	.align		4
        /*001c*/ 	.word	0xfffffffc


//--------------------- .nv.constant4             --------------------------
	.section	.nv.constant4,"a",@progbits
	.align	8
	.align		8
.nv.constant4:
        /*0000*/ 	.dword	_ZN34_INTERNAL_29b80b27_4_k_cu_4304ce834cuda3std3__45__cpo5beginE
	.align		8
        /*0008*/ 	.dword	_ZN34_INTERNAL_29b80b27_4_k_cu_4304ce834cuda3std3__45__cpo3endE
	.align		8
        /*0010*/ 	.dword	_ZN34_INTERNAL_29b80b27_4_k_cu_4304ce834cuda3std3__45__cpo6cbeginE
	.align		8
        /*0018*/ 	.dword	_ZN34_INTERNAL_29b80b27_4_k_cu_4304ce834cuda3std3__45__cpo4cendE
	.align		8
        /*0020*/ 	.dword	_ZN34_INTERNAL_29b80b27_4_k_cu_4304ce834cuda3std3__45__cpo6rbeginE
	.align		8
        /*0028*/ 	.dword	_ZN34_INTERNAL_29b80b27_4_k_cu_4304ce834cuda3std3__45__cpo4rendE
	.align		8
        /*0030*/ 	.dword	_ZN34_INTERNAL_29b80b27_4_k_cu_4304ce834cuda3std3__45__cpo7crbeginE
	.align		8
        /*0038*/ 	.dword	_ZN34_INTERNAL_29b80b27_4_k_cu_4304ce834cuda3std3__45__cpo5crendE
	.align		8
        /*0040*/ 	.dword	_ZN34_INTERNAL_29b80b27_4_k_cu_4304ce834cuda3std3__436_GLOBAL__N__29b80b27_4_k_cu_4304ce836ignoreE
	.align		8
        /*0048*/ 	.dword	_ZN34_INTERNAL_29b80b27_4_k_cu_4304ce834cuda3std3__419piecewise_constructE
	.align		8
        /*0050*/ 	.dword	_ZN34_INTERNAL_29b80b27_4_k_cu_4304ce834cuda3std3__48in_placeE
	.align		8
        /*0058*/ 	.dword	_ZN34_INTERNAL_29b80b27_4_k_cu_4304ce834cuda3std3__420unreachable_sentinelE
	.align		8
        /*0060*/ 	.dword	_ZN34_INTERNAL_29b80b27_4_k_cu_4304ce834cuda3std3__47nulloptE
	.align		8
        /*0068*/ 	.dword	_ZN34_INTERNAL_29b80b27_4_k_cu_4304ce834cuda3std3__48unexpectE
	.align		8
        /*0070*/ 	.dword	_ZN34_INTERNAL_29b80b27_4_k_cu_4304ce834cuda3std6ranges3__45__cpo4swapE
	.align		8
        /*0078*/ 	.dword	_ZN34_INTERNAL_29b80b27_4_k_cu_4304ce834cuda3std6ranges3__45__cpo9iter_moveE
	.align		8
        /*0080*/ 	.dword	_ZN34_INTERNAL_29b80b27_4_k_cu_4304ce834cuda3std6ranges3__45__cpo5beginE
	.align		8
        /*0088*/ 	.dword	_ZN34_INTERNAL_29b80b27_4_k_cu_4304ce834cuda3std6ranges3__45__cpo3endE
	.align		8
        /*0090*/ 	.dword	_ZN34_INTERNAL_29b80b27_4_k_cu_4304ce834cuda3std6ranges3__45__cpo6cbeginE
	.align		8
        /*0098*/ 	.dword	_ZN34_INTERNAL_29b80b27_4_k_cu_4304ce834cuda3std6ranges3__45__cpo4cendE
	.align		8
        /*00a0*/ 	.dword	_ZN34_INTERNAL_29b80b27_4_k_cu_4304ce834cuda3std6ranges3__45__cpo7advanceE
	.align		8
        /*00a8*/ 	.dword	_ZN34_INTERNAL_29b80b27_4_k_cu_4304ce834cuda3std6ranges3__45__cpo9iter_swapE
	.align		8
        /*00b0*/ 	.dword	_ZN34_INTERNAL_29b80b27_4_k_cu_4304ce834cuda3std6ranges3__45__cpo4nextE
	.align		8
        /*00b8*/ 	.dword	_ZN34_INTERNAL_29b80b27_4_k_cu_4304ce834cuda3std6ranges3__45__cpo4prevE
	.align		8
        /*00c0*/ 	.dword	_ZN34_INTERNAL_29b80b27_4_k_cu_4304ce834cuda3std6ranges3__45__cpo4dataE
	.align		8
        /*00c8*/ 	.dword	_ZN34_INTERNAL_29b80b27_4_k_cu_4304ce834cuda3std6ranges3__45__cpo5cdataE
	.align		8
        /*00d0*/ 	.dword	_ZN34_INTERNAL_29b80b27_4_k_cu_4304ce834cuda3std6ranges3__45__cpo4sizeE
	.align		8
        /*00d8*/ 	.dword	_ZN34_INTERNAL_29b80b27_4_k_cu_4304ce834cuda3std6ranges3__45__cpo5ssizeE
	.align		8
        /*00e0*/ 	.dword	_ZN34_INTERNAL_29b80b27_4_k_cu_4304ce834cuda3std6ranges3__45__cpo8distanceE
	.align		8
        /*00e8*/ 	.dword	_ZN34_INTERNAL_29b80b27_4_k_cu_4304ce836thrust24THRUST_300001_SM_1000_NS8cuda_cub3parE
	.align		8
        /*00f0*/ 	.dword	_ZN34_INTERNAL_29b80b27_4_k_cu_4304ce836thrust24THRUST_300001_SM_1000_NS8cuda_cub10par_nosyncE
	.align		8
        /*00f8*/ 	.dword	_ZN34_INTERNAL_29b80b27_4_k_cu_4304ce836thrust24THRUST_300001_SM_1000_NS6system6detail10sequential3seqE
	.align		8
        /*0100*/ 	.dword	_ZN34_INTERNAL_29b80b27_4_k_cu_4304ce836thrust24THRUST_300001_SM_1000_NS6system3cpp3parE
	.align		8
        /*0108*/ 	.dword	_ZN34_INTERNAL_29b80b27_4_k_cu_4304ce836thrust24THRUST_300001_SM_1000_NS12placeholders2_1E
	.align		8
        /*0110*/ 	.dword	_ZN34_INTERNAL_29b80b27_4_k_cu_4304ce836thrust24THRUST_300001_SM_1000_NS12placeholders2_2E
	.align		8
        /*0118*/ 	.dword	_ZN34_INTERNAL_29b80b27_4_k_cu_4304ce836thrust24THRUST_300001_SM_1000_NS12placeholders2_3E
	.align		8
        /*0120*/ 	.dword	_ZN34_INTERNAL_29b80b27_4_k_cu_4304ce836thrust24THRUST_300001_SM_1000_NS12placeholders2_4E
	.align		8
        /*0128*/ 	.dword	_ZN34_INTERNAL_29b80b27_4_k_cu_4304ce836thrust24THRUST_300001_SM_1000_NS12placeholders2_5E
	.align		8
        /*0130*/ 	.dword	_ZN34_INTERNAL_29b80b27_4_k_cu_4304ce836thrust24THRUST_300001_SM_1000_NS12placeholders2_6E
	.align		8
        /*0138*/ 	.dword	_ZN34_INTERNAL_29b80b27_4_k_cu_4304ce836thrust24THRUST_300001_SM_1000_NS12placeholders2_7E
	.align		8
        /*0140*/ 	.dword	_ZN34_INTERNAL_29b80b27_4_k_cu_4304ce836thrust24THRUST_300001_SM_1000_NS12placeholders2_8E
	.align		8
        /*0148*/ 	.dword	_ZN34_INTERNAL_29b80b27_4_k_cu_4304ce836thrust24THRUST_300001_SM_1000_NS12placeholders2_9E
	.align		8
        /*0150*/ 	.dword	_ZN34_INTERNAL_29b80b27_4_k_cu_4304ce836thrust24THRUST_300001_SM_1000_NS12placeholders3_10E
	.align		8
        /*0158*/ 	.dword	_ZN34_INTERNAL_29b80b27_4_k_cu_4304ce836thrust24THRUST_300001_SM_1000_NS3seqE
	.align		8
        /*0160*/ 	.dword	_ZN34_INTERNAL_29b80b27_4_k_cu_4304ce836thrust24THRUST_300001_SM_1000_NS6deviceE


//--------------------- .text._ZN3cub18CUB_300001_SM_10006detail11EmptyKernelIvEEvv --------------------------
	.section	.text._ZN3cub18CUB_300001_SM_10006detail11EmptyKernelIvEEvv,"ax",@progbits
	.align	128
        .global         _ZN3cub18CUB_300001_SM_10006detail11EmptyKernelIvEEvv
        .type           _ZN3cub18CUB_300001_SM_10006detail11EmptyKernelIvEEvv,@function
        .size           _ZN3cub18CUB_300001_SM_10006detail11EmptyKernelIvEEvv,(.L_x_3 - _ZN3cub18CUB_300001_SM_10006detail11EmptyKernelIvEEvv)
        .other          _ZN3cub18CUB_300001_SM_10006detail11EmptyKernelIvEEvv,@"STO_CUDA_ENTRY STV_DEFAULT"
_ZN3cub18CUB_300001_SM_10006detail11EmptyKernelIvEEvv:
.text._ZN3cub18CUB_300001_SM_10006detail11EmptyKernelIvEEvv:
[----:B------:R-:W-:Y:S01]  /*0000*/  LDC R1, c[0x0][0x37c] ;  /* 0x0000df00ff017b82 */ /* 0x000fe20000000800 */
[----:B------:R-:W-:Y:S05]  /*0010*/  EXIT ;  /* 0x000000000000794d */ /* 0x000fea0003800000 */
.L_x_0:
[----:B------:R-:W-:-:S00]  /*0020*/  BRA `(.L_x_0) ;  /* 0xfffffffc00fc7947 */ /* 0x000fc0000383ffff */
[----:B------:R-:W-:-:S00]  /*0030*/  NOP ;  /* 0x0000000000007918 */ /* 0x000fc00000000000 */
        /* <DEDUP_REMOVED lines=12> */
.L_x_3:


//--------------------- .text._Z18transposeCoalescedPsS_ii --------------------------
	.section	.text._Z18transposeCoalescedPsS_ii,"ax",@progbits
	.align	128
        .global         _Z18transposeCoalescedPsS_ii
        .type           _Z18transposeCoalescedPsS_ii,@function
        .size           _Z18transposeCoalescedPsS_ii,(.L_x_4 - _Z18transposeCoalescedPsS_ii)
        .other          _Z18transposeCoalescedPsS_ii,@"STO_CUDA_ENTRY STV_DEFAULT"
_Z18transposeCoalescedPsS_ii:
.text._Z18transposeCoalescedPsS_ii:
[----:B------:R-:W-:Y:S01]  /*0000*/  LDC R1, c[0x0][0x37c] ;  /* 0x0000df00ff017b82 */ /* 0x000fe20000000800 */
[----:B------:R-:W0:Y:S07]  /*0010*/  S2R R8, SR_TID.X ;  /* 0x0000000000087919 */ /* 0x000e2e0000002100 */
[----:B------:R-:W1:Y:S01]  /*0020*/  LDC R0, c[0x0][0x364] ;  /* 0x0000d900ff007b82 */ /* 0x000e620000000800 */
[----:B------:R-:W2:Y:S01]  /*0030*/  LDCU.64 UR8, c[0x0][0x390] ;  /* 0x00007200ff0877ac */ /* 0x000ea20008000a00 */
[----:B------:R-:W1:Y:S06]  /*0040*/  S2R R9, SR_TID.Y ;  /* 0x0000000000097919 */ /* 0x000e6c0000002200 */
[----:B------:R-:W0:Y:S08]  /*0050*/  S2UR UR5, SR_CTAID.X ;  /* 0x00000000000579c3 */ /* 0x000e300000002500 */
[----:B------:R-:W0:Y:S08]  /*0060*/  LDC R7, c[0x0][0x360] ;  /* 0x0000d800ff077b82 */ /* 0x000e300000000800 */
[----:B------:R-:W1:Y:S01]  /*0070*/  S2UR UR4, SR_CTAID.Y ;  /* 0x00000000000479c3 */ /* 0x000e620000002600 */
[----:B0-----:R-:W-:-:S05]  /*0080*/  IMAD R7, R7, UR5, R8 ;  /* 0x0000000507077c24 */ /* 0x001fca000f8e0208 */
[----:B--2---:R-:W-:Y:S01]  /*0090*/  ISETP.GE.AND P0, PT, R7, UR9, PT ;  /* 0x0000000907007c0c */ /* 0x004fe2000bf06270 */
[----:B-1----:R-:W-:-:S05]  /*00a0*/  IMAD R0, R0, UR4, R9 ;  /* 0x0000000400007c24 */ /* 0x002fca000f8e0209 */
[----:B------:R-:W-:-:S13]  /*00b0*/  ISETP.GE.OR P0, PT, R0, UR8, P0 ;  /* 0x0000000800007c0c */ /* 0x000fda0008706670 */
[----:B------:R-:W-:Y:S05]  /*00c0*/  @P0 EXIT ;  /* 0x000000000000094d */ /* 0x000fea0003800000 */
[----:B------:R-:W0:Y:S01]  /*00d0*/  LDC.64 R2, c[0x0][0x380] ;  /* 0x0000e000ff027b82 */ /* 0x000e220000000a00 */
[----:B------:R-:W1:Y:S01]  /*00e0*/  LDCU.64 UR6, c[0x0][0x358] ;  /* 0x00006b00ff0677ac */ /* 0x000e620008000a00 */
[----:B------:R-:W-:-:S04]  /*00f0*/  IMAD R5, R0, UR9, R7 ;  /* 0x0000000900057c24 */ /* 0x000fc8000f8e0207 */
[----:B0-----:R-:W-:-:S05]  /*0100*/  IMAD.WIDE R2, R5, 0x2, R2 ;  /* 0x0000000205027825 */ /* 0x001fca00078e0202 */
[----:B-1----:R0:W2:Y:S01]  /*0110*/  LDG.E.S16 R6, desc[UR6][R2.64] ;  /* 0x0000000602067981 */ /* 0x0020a2000c1e1700 */
[----:B------:R-:W1:Y:S01]  /*0120*/  S2UR UR5, SR_CgaCtaId ;  /* 0x00000000000579c3 */ /* 0x000e620000008800 */
[----:B------:R-:W-:Y:S01]  /*0130*/  UMOV UR4, 0x400 ;  /* 0x0000040000047882 */ /* 0x000fe20000000000 */
[----:B------:R-:W-:Y:S01]  /*0140*/  IMAD R7, R7, UR8, R0 ;  /* 0x0000000807077c24 */ /* 0x000fe2000f8e0200 */
[----:B-1----:R-:W-:-:S06]  /*0150*/  ULEA UR4, UR5, UR4, 0x18 ;  /* 0x0000000405047291 */ /* 0x002fcc000f8ec0ff */
[----:B------:R-:W-:-:S04]  /*0160*/  LEA R4, R9, UR4, 0x6 ;  /* 0x0000000409047c11 */ /* 0x000fc8000f8e30ff */
[----:B------:R-:W-:Y:S02]  /*0170*/  LEA R9, R8, R4, 0x2 ;  /* 0x0000000408097211 */ /* 0x000fe400078e10ff */
[----:B------:R-:W0:Y:S02]  /*0180*/  LDC.64 R4, c[0x0][0x388] ;  /* 0x0000e200ff047b82 */ /* 0x000e240000000a00 */
[----:B0-----:R-:W-:Y:S01]  /*0190*/  IMAD.WIDE R2, R7, 0x2, R4 ;  /* 0x0000000207027825 */ /* 0x001fe200078e0204 */
[----:B--2---:R-:W-:Y:S05]  /*01a0*/  STS [R9], R6 ;  /* 0x0000000609007388 */ /* 0x004fea0000000800 */
[----:B------:R-:W-:Y:S06]  /*01b0*/  BAR.SYNC.DEFER_BLOCKING 0x0 ;  /* 0x0000000000007b1d */ /* 0x000fec0000010000 */
[----:B------:R-:W0:Y:S04]  /*01c0*/  LDS R11, [R9] ;  /* 0x00000000090b7984 */ /* 0x000e280000000800 */
[----:B0-----:R-:W-:Y:S01]  /*01d0*/  STG.E.U16 desc[UR6][R2.64], R11 ;  /* 0x0000000b02007986 */ /* 0x001fe2000c101506 */
[----:B------:R-:W-:Y:S05]  /*01e0*/  EXIT ;  /* 0x000000000000794d */ /* 0x000fea0003800000 */
.L_x_1:
        /* <DEDUP_REMOVED lines=9> */
.L_x_4:


//--------------------- .text._Z26frequency_filtering_kernelP6float2S0_S0_ii --------------------------
	.section	.text._Z26frequency_filtering_kernelP6float2S0_S0_ii,"ax",@progbits
	.align	128
        .global         _Z26frequency_filtering_kernelP6float2S0_S0_ii
        .type           _Z26frequency_filtering_kernelP6float2S0_S0_ii,@function
        .size           _Z26frequency_filtering_kernelP6float2S0_S0_ii,(.L_x_5 - _Z26frequency_filtering_kernelP6float2S0_S0_ii)
        .other          _Z26frequency_filtering_kernelP6float2S0_S0_ii,@"STO_CUDA_ENTRY STV_DEFAULT"
_Z26frequency_filtering_kernelP6float2S0_S0_ii:
.text._Z26frequency_filtering_kernelP6float2S0_S0_ii:
[----:B------:R-:W-:Y:S01]  /*0000*/  LDC R1, c[0x0][0x37c] ;  /* 0x0000df00ff017b82 */ /* 0x000fe20000000800 */
[----:B------:R-:W0:Y:S01]  /*0010*/  S2R R7, SR_CTAID.X ;  /* 0x0000000000077919 */ /* 0x000e220000002500 */
[----:B------:R-:W0:Y:S01]  /*0020*/  LDCU UR4, c[0x0][0x360] ;  /* 0x00006c00ff0477ac */ /* 0x000e220008000800 */
[----:B------:R-:W0:Y:S01]  /*0030*/  S2R R0, SR_TID.X ;  /* 0x0000000000007919 */ /* 0x000e220000002100 */
[----:B------:R-:W1:Y:S01]  /*0040*/  LDCU UR5, c[0x0][0x364] ;  /* 0x00006c80ff0577ac */ /* 0x000e620008000800 */
[----:B------:R-:W1:Y:S01]  /*0050*/  S2R R2, SR_CTAID.Y ;  /* 0x0000000000027919 */ /* 0x000e620000002600 */
[----:B------:R-:W2:Y:S01]  /*0060*/  LDCU.64 UR6, c[0x0][0x398] ;  /* 0x00007300ff0677ac */ /* 0x000ea20008000a00 */
[----:B------:R-:W1:Y:S01]  /*0070*/  S2R R3, SR_TID.Y ;  /* 0x0000000000037919 */ /* 0x000e620000002200 */
[----:B0-----:R-:W-:-:S05]  /*0080*/  IMAD R7, R7, UR4, R0 ;  /* 0x0000000407077c24 */ /* 0x001fca000f8e0200 */
[----:B--2---:R-:W-:Y:S01]  /*0090*/  ISETP.GE.AND P0, PT, R7, UR7, PT ;  /* 0x0000000707007c0c */ /* 0x004fe2000bf06270 */
[----:B-1----:R-:W-:-:S05]  /*00a0*/  IMAD R0, R2, UR5, R3 ;  /* 0x0000000502007c24 */ /* 0x002fca000f8e0203 */
[----:B------:R-:W-:-:S13]  /*00b0*/  ISETP.GE.OR P0, PT, R0, UR6, P0 ;  /* 0x0000000600007c0c */ /* 0x000fda0008706670 */
[----:B------:R-:W-:Y:S05]  /*00c0*/  @P0 EXIT ;  /* 0x000000000000094d */ /* 0x000fea0003800000 */
[----:B------:R-:W0:Y:S01]  /*00d0*/  LDC.64 R4, c[0x0][0x388] ;  /* 0x0000e200ff047b82 */ /* 0x000e220000000a00 */
[----:B------:R-:W1:Y:S01]  /*00e0*/  LDCU.64 UR4, c[0x0][0x358] ;  /* 0x00006b00ff0477ac */ /* 0x000e620008000a00 */
[----:B------:R-:W-:-:S06]  /*00f0*/  IMAD R9, R0, UR7, R7 ;  /* 0x0000000700097c24 */ /* 0x000fcc000f8e0207 */
[----:B------:R-:W2:Y:S01]  /*0100*/  LDC.64 R2, c[0x0][0x380] ;  /* 0x0000e000ff027b82 */ /* 0x000ea20000000a00 */
[----:B0-----:R-:W-:-:S07]  /*0110*/  IMAD.WIDE R4, R7, 0x8, R4 ;  /* 0x0000000807047825 */ /* 0x001fce00078e0204 */
[----:B------:R-:W0:Y:S01]  /*0120*/  LDC.64 R6, c[0x0][0x390] ;  /* 0x0000e400ff067b82 */ /* 0x000e220000000a00 */
[----:B-1----:R-:W3:Y:S01]  /*0130*/  LDG.E.64 R4, desc[UR4][R4.64] ;  /* 0x0000000404047981 */ /* 0x002ee2000c1e1b00 */
[----:B--2---:R-:W-:-:S06]  /*0140*/  IMAD.WIDE R2, R9, 0x8, R2 ;  /* 0x0000000809027825 */ /* 0x004fcc00078e0202 */
[----:B------:R-:W3:Y:S01]  /*0150*/  LDG.E.64 R2, desc[UR4][R2.64] ;  /* 0x0000000402027981 */ /* 0x000ee2000c1e1b00 */
[----:B0-----:R-:W-:-:S04]  /*0160*/  IMAD.WIDE R6, R9, 0x8, R6 ;  /* 0x0000000809067825 */ /* 0x001fc800078e0206 */
[C---:B---3--:R-:W-:Y:S01]  /*0170*/  FMUL R11, R3.reuse, R5 ;  /* 0x00000005030b7220 */ /* 0x048fe20000400000 */
[----:B------:R-:W-:-:S03]  /*0180*/  FMUL R0, R3, R4 ;  /* 0x0000000403007220 */ /* 0x000fc60000400000 */
[C---:B------:R-:W-:Y:S01]  /*0190*/  FFMA R8, R2.reuse, R4, -R11 ;  /* 0x0000000402087223 */ /* 0x040fe2000000080b */
[----:B------:R-:W-:-:S05]  /*01a0*/  FFMA R9, R2, R5, R0 ;  /* 0x0000000502097223 */ /* 0x000fca0000000000 */
[----:B------:R-:W-:Y:S01]  /*01b0*/  STG.E.64 desc[UR4][R6.64], R8 ;  /* 0x0000000806007986 */ /* 0x000fe2000c101b04 */
[----:B------:R-:W-:Y:S05]  /*01c0*/  EXIT ;  /* 0x000000000000794d */ /* 0x000fea0003800000 */
.L_x_2:
        /* <DEDUP_REMOVED lines=11> */
.L_x_5:


//--------------------- .nv.shared.reserved.0     --------------------------
	.section	.nv.shared.reserved.0,"aw",@nobits
	.weak		__nv_reservedSMEM_offset_0_alias
	.size		__nv_reservedSMEM_offset_0_alias, 0, 64
	.other		__nv_reservedSMEM_offset_0_alias,@"STO_CUDA_RESERVED_SHARED STV_DEFAULT"
__nv_reservedSMEM_offset_0_alias:
	.zero		0
	.zero		64


//--------------------- .nv.global                --------------------------
	.section	.nv.global,"aw",@nobits
.nv.global:
	.type		_ZN34_INTERNAL_29b80b27_4_k_cu_4304ce836thrust24THRUST_300001_SM_1000_NS12placeholders2_8E,@object
	.size		_ZN34_INTERNAL_29b80b27_4_k_cu_4304ce836thrust24THRUST_300001_SM_1000_NS12placeholders2_8E,(_ZN34_INTERNAL_29b80b27_4_k_cu_4304ce834cuda3std3__436_GLOBAL__N__29b80b27_4_k_cu_4304ce836ignoreE - _ZN34_INTERNAL_29b80b27_4_k_cu_4304ce836thrust24THRUST_300001_SM_1000_NS12placeholders2_8E)
_ZN34_INTERNAL_29b80b27_4_k_cu_4304ce836thrust24THRUST_300001_SM_1000_NS12placeholders2_8E:
	.zero		1
	.type		_ZN34_INTERNAL_29b80b27_4_k_cu_4304ce834cuda3std3__436_GLOBAL__N__29b80b27_4_k_cu_4304ce836ignoreE,@object
	.size		_ZN34_INTERNAL_29b80b27_4_k_cu_4304ce834cuda3std3__436_GLOBAL__N__29b80b27_4_k_cu_4304ce836ignoreE,(_ZN34_INTERNAL_29b80b27_4_k_cu_4304ce834cuda3std6ranges3__45__cpo4dataE - _ZN34_INTERNAL_29b80b27_4_k_cu_4304ce834cuda3std3__436_GLOBAL__N__29b80b27_4_k_cu_4304ce836ignoreE)
_ZN34_INTERNAL_29b80b27_4_k_cu_4304ce834cuda3std3__436_GLOBAL__N__29b80b27_4_k_cu_4304ce836ignoreE:
	.zero		1
	.type		_ZN34_INTERNAL_29b80b27_4_k_cu_4304ce834cuda3std6ranges3__45__cpo4dataE,@object
	.size		_ZN34_INTERNAL_29b80b27_4_k_cu_4304ce834cuda3std6ranges3__45__cpo4dataE,(_ZN34_INTERNAL_29b80b27_4_k_cu_4304ce836thrust24THRUST_300001_SM_1000_NS6system3cpp3parE - _ZN34_INTERNAL_29b80b27_4_k_cu_4304ce834cuda3std6ranges3__45__cpo4dataE)
_ZN34_INTERNAL_29b80b27_4_k_cu_4304ce834cuda3std6ranges3__45__cpo4dataE:
	.zero		1
	.type		_ZN34_INTERNAL_29b80b27_4_k_cu_4304ce836thrust24THRUST_300001_SM_1000_NS6system3cpp3parE,@object
	.size		_ZN34_INTERNAL_29b80b27_4_k_cu_4304ce836thrust24THRUST_300001_SM_1000_NS6system3cpp3parE,(_ZN34_INTERNAL_29b80b27_4_k_cu_4304ce834cuda3std3__45__cpo5beginE - _ZN34_INTERNAL_29b80b27_4_k_cu_4304ce836thrust24THRUST_300001_SM_1000_NS6system3cpp3parE)
_ZN34_INTERNAL_29b80b27_4_k_cu_4304ce836thrust24THRUST_300001_SM_1000_NS6system3cpp3parE:
	.zero		1
	.type		_ZN34_INTERNAL_29b80b27_4_k_cu_4304ce834cuda3std3__45__cpo5beginE,@object
	.size		_ZN34_INTERNAL_29b80b27_4_k_cu_4304ce834cuda3std3__45__cpo5beginE,(_ZN34_INTERNAL_29b80b27_4_k_cu_4304ce834cuda3std6ranges3__45__cpo5beginE - _ZN34_INTERNAL_29b80b27_4_k_cu_4304ce834cuda3std3__45__cpo5beginE)
_ZN34_INTERNAL_29b80b27_4_k_cu_4304ce834cuda3std3__45__cpo5beginE:
	.zero		1
	.type		_ZN34_INTERNAL_29b80b27_4_k_cu_4304ce834cuda3std6ranges3__45__cpo5beginE,@object
	.size		_ZN34_INTERNAL_29b80b27_4_k_cu_4304ce834cuda3std6ranges3__45__cpo5beginE,(_ZN34_INTERNAL_29b80b27_4_k_cu_4304ce836thrust24THRUST_300001_SM_1000_NS6deviceE - _ZN34_INTERNAL_29b80b27_4_k_cu_4304ce834cuda3std6ranges3__45__cpo5beginE)
_ZN34_INTERNAL_29b80b27_4_k_cu_4304ce834cuda3std6ranges3__45__cpo5beginE:
	.zero		1
	.type		_ZN34_INTERNAL_29b80b27_4_k_cu_4304ce836thrust24THRUST_300001_SM_1000_NS6deviceE,@object
	.size		_ZN34_INTERNAL_29b80b27_4_k_cu_4304ce836thrust24THRUST_300001_SM_1000_NS6deviceE,(_ZN34_INTERNAL_29b80b27_4_k_cu_4304ce834cuda3std3__47nulloptE - _ZN34_INTERNAL_29b80b27_4_k_cu_4304ce836thrust24THRUST_300001_SM_1000_NS6deviceE)
_ZN34_INTERNAL_29b80b27_4_k_cu_4304ce836thrust24THRUST_300001_SM_1000_NS6deviceE:
	.zero		1
	.type		_ZN34_INTERNAL_29b80b27_4_k_cu_4304ce834cuda3std3__47nulloptE,@object
	.size		_ZN34_INTERNAL_29b80b27_4_k_cu_4304ce834cuda3std3__47nulloptE,(_ZN34_INTERNAL_29b80b27_4_k_cu_4304ce834cuda3std6ranges3__45__cpo8distanceE - _ZN34_INTERNAL_29b80b27_4_k_cu_4304ce834cuda3std3__47nulloptE)
_ZN34_INTERNAL_29b80b27_4_k_cu_4304ce834cuda3std3__47nulloptE:
	.zero		1
	.type		_ZN34_INTERNAL_29b80b27_4_k_cu_4304ce834cuda3std6ranges3__45__cpo8distanceE,@object
	.size		_ZN34_INTERNAL_29b80b27_4_k_cu_4304ce834cuda3std6ranges3__45__cpo8distanceE,(_ZN34_INTERNAL_29b80b27_4_k_cu_4304ce836thrust24THRUST_300001_SM_1000_NS12placeholders2_4E - _ZN34_INTERNAL_29b80b27_4_k_cu_4304ce834cuda3std6ranges3__45__cpo8distanceE)
_ZN34_INTERNAL_29b80b27_4_k_cu_4304ce834cuda3std6ranges3__45__cpo8distanceE:
	.zero		1
	.type		_ZN34_INTERNAL_29b80b27_4_k_cu_4304ce836thrust24THRUST_300001_SM_1000_NS12placeholders2_4E,@object
	.size		_ZN34_INTERNAL_29b80b27_4_k_cu_4304ce836thrust24THRUST_300001_SM_1000_NS12placeholders2_4E,(_ZN34_INTERNAL_29b80b27_4_k_cu_4304ce834cuda3std3__45__cpo6rbeginE - _ZN34_INTERNAL_29b80b27_4_k_cu_4304ce836thrust24THRUST_300001_SM_1000_NS12placeholders2_4E)
_ZN34_INTERNAL_29b80b27_4_k_cu_4304ce836thrust24THRUST_300001_SM_1000_NS12placeholders2_4E:
	.zero		1
	.type		_ZN34_INTERNAL_29b80b27_4_k_cu_4304ce834cuda3std3__45__cpo6rbeginE,@object
	.size		_ZN34_INTERNAL_29b80b27_4_k_cu_4304ce834cuda3std3__45__cpo6rbeginE,(_ZN34_INTERNAL_29b80b27_4_k_cu_4304ce834cuda3std6ranges3__45__cpo7advanceE - _ZN34_INTERNAL_29b80b27_4_k_cu_4304ce834cuda3std3__45__cpo6rbeginE)
_ZN34_INTERNAL_29b80b27_4_k_cu_4304ce834cuda3std3__45__cpo6rbeginE:
	.zero		1
	.type		_ZN34_INTERNAL_29b80b27_4_k_cu_4304ce834cuda3std6ranges3__45__cpo7advanceE,@object
	.size		_ZN34_INTERNAL_29b80b27_4_k_cu_4304ce834cuda3std6ranges3__45__cpo7advanceE,(_ZN34_INTERNAL_29b80b27_4_k_cu_4304ce836thrust24THRUST_300001_SM_1000_NS12placeholders3_10E - _ZN34_INTERNAL_29b80b27_4_k_cu_4304ce834cuda3std6ranges3__45__cpo7advanceE)
_ZN34_INTERNAL_29b80b27_4_k_cu_4304ce834cuda3std6ranges3__45__cpo7advanceE:
	.zero		1
	.type		_ZN34_INTERNAL_29b80b27_4_k_cu_4304ce836thrust24THRUST_300001_SM_1000_NS12placeholders3_10E,@object
	.size		_ZN34_INTERNAL_29b80b27_4_k_cu_4304ce836thrust24THRUST_300001_SM_1000_NS12placeholders3_10E,(_ZN34_INTERNAL_29b80b27_4_k_cu_4304ce834cuda3std3__48in_placeE - _ZN34_INTERNAL_29b80b27_4_k_cu_4304ce836thrust24THRUST_300001_SM_1000_NS12placeholders3_10E)
_ZN34_INTERNAL_29b80b27_4_k_cu_4304ce836thrust24THRUST_300001_SM_1000_NS12placeholders3_10E:
	.zero		1
	.type		_ZN34_INTERNAL_29b80b27_4_k_cu_4304ce834cuda3std3__48in_placeE,@object
	.size		_ZN34_INTERNAL_29b80b27_4_k_cu_4304ce834cuda3std3__48in_placeE,(_ZN34_INTERNAL_29b80b27_4_k_cu_4304ce834cuda3std6ranges3__45__cpo4sizeE - _ZN34_INTERNAL_29b80b27_4_k_cu_4304ce834cuda3std3__48in_placeE)
_ZN34_INTERNAL_29b80b27_4_k_cu_4304ce834cuda3std3__48in_placeE:
	.zero		1
	.type		_ZN34_INTERNAL_29b80b27_4_k_cu_4304ce834cuda3std6ranges3__45__cpo4sizeE,@object
	.size		_ZN34_INTERNAL_29b80b27_4_k_cu_4304ce834cuda3std6ranges3__45__cpo4sizeE,(_ZN34_INTERNAL_29b80b27_4_k_cu_4304ce836thrust24THRUST_300001_SM_1000_NS12placeholders2_2E - _ZN34_INTERNAL_29b80b27_4_k_cu_4304ce834cuda3std6ranges3__45__cpo4sizeE)
_ZN34_INTERNAL_29b80b27_4_k_cu_4304ce834cuda3std6ranges3__45__cpo4sizeE:
	.zero		1
	.type		_ZN34_INTERNAL_29b80b27_4_k_cu_4304ce836thrust24THRUST_300001_SM_1000_NS12placeholders2_2E,@object
	.size		_ZN34_INTERNAL_29b80b27_4_k_cu_4304ce836thrust24THRUST_300001_SM_1000_NS12placeholders2_2E,(_ZN34_INTERNAL_29b80b27_4_k_cu_4304ce834cuda3std3__45__cpo6cbeginE - _ZN34_INTERNAL_29b80b27_4_k_cu_4304ce836thrust24THRUST_300001_SM_1000_NS12placeholders2_2E)
_ZN34_INTERNAL_29b80b27_4_k_cu_4304ce836thrust24THRUST_300001_SM_1000_NS12placeholders2_2E:
	.zero		1
	.type		_ZN34_INTERNAL_29b80b27_4_k_cu_4304ce834cuda3std3__45__cpo6cbeginE,@object
	.size		_ZN34_INTERNAL_29b80b27_4_k_cu_4304ce834cuda3std3__45__cpo6cbeginE,(_ZN34_INTERNAL_29b80b27_4_k_cu_4304ce834cuda3std6ranges3__45__cpo6cbeginE - _ZN34_INTERNAL_29b80b27_4_k_cu_4304ce834cuda3std3__45__cpo6cbeginE)
_ZN34_INTERNAL_29b80b27_4_k_cu_4304ce834cuda3std3__45__cpo6cbeginE:
	.zero		1
	.type		_ZN34_INTERNAL_29b80b27_4_k_cu_4304ce834cuda3std6ranges3__45__cpo6cbeginE,@object
	.size		_ZN34_INTERNAL_29b80b27_4_k_cu_4304ce834cuda3std6ranges3__45__cpo6cbeginE,(_ZN34_INTERNAL_29b80b27_4_k_cu_4304ce836thrust24THRUST_300001_SM_1000_NS12placeholders2_6E - _ZN34_INTERNAL_29b80b27_4_k_cu_4304ce834cuda3std6ranges3__45__cpo6cbeginE)
_ZN34_INTERNAL_29b80b27_4_k_cu_4304ce834cuda3std6ranges3__45__cpo6cbeginE:
	.zero		1
	.type		_ZN34_INTERNAL_29b80b27_4_k_cu_4304ce836thrust24THRUST_300001_SM_1000_NS12placeholders2_6E,@object
	.size		_ZN34_INTERNAL_29b80b27_4_k_cu_4304ce836thrust24THRUST_300001_SM_1000_NS12placeholders2_6E,(_ZN34_INTERNAL_29b80b27_4_k_cu_4304ce834cuda3std3__45__cpo7crbeginE - _ZN34_INTERNAL_29b80b27_4_k_cu_4304ce836thrust24THRUST_300001_SM_1000_NS12placeholders2_6E)
_ZN34_INTERNAL_29b80b27_4_k_cu_4304ce836thrust24THRUST_300001_SM_1000_NS12placeholders2_6E:
	.zero		1
	.type		_ZN34_INTERNAL_29b80b27_4_k_cu_4304ce834cuda3std3__45__cpo7crbeginE,@object
	.size		_ZN34_INTERNAL_29b80b27_4_k_cu_4304ce834cuda3std3__45__cpo7crbeginE,(_ZN34_INTERNAL_29b80b27_4_k_cu_4304ce834cuda3std6ranges3__45__cpo4nextE - _ZN34_INTERNAL_29b80b27_4_k_cu_4304ce834cuda3std3__45__cpo7crbeginE)
_ZN34_INTERNAL_29b80b27_4_k_cu_4304ce834cuda3std3__45__cpo7crbeginE:
	.zero		1
	.type		_ZN34_INTERNAL_29b80b27_4_k_cu_4304ce834cuda3std6ranges3__45__cpo4nextE,@object
	.size		_ZN34_INTERNAL_29b80b27_4_k_cu_4304ce834cuda3std6ranges3__45__cpo4nextE,(_ZN34_INTERNAL_29b80b27_4_k_cu_4304ce834cuda3std6ranges3__45__cpo4swapE - _ZN34_INTERNAL_29b80b27_4_k_cu_4304ce834cuda3std6ranges3__45__cpo4nextE)
_ZN34_INTERNAL_29b80b27_4_k_cu_4304ce834cuda3std6ranges3__45__cpo4nextE:
	.zero		1
	.type		_ZN34_INTERNAL_29b80b27_4_k_cu_4304ce834cuda3std6ranges3__45__cpo4swapE,@object
	.size		_ZN34_INTERNAL_29b80b27_4_k_cu_4304ce834cuda3std6ranges3__45__cpo4swapE,(_ZN34_INTERNAL_29b80b27_4_k_cu_4304ce836thrust24THRUST_300001_SM_1000_NS8cuda_cub10par_nosyncE - _ZN34_INTERNAL_29b80b27_4_k_cu_4304ce834cuda3std6ranges3__45__cpo4swapE)
_ZN34_INTERNAL_29b80b27_4_k_cu_4304ce834cuda3std6ranges3__45__cpo4swapE:
	.zero		1
	.type		_ZN34_INTERNAL_29b80b27_4_k_cu_4304ce836thrust24THRUST_300001_SM_1000_NS8cuda_cub10par_nosyncE,@object
	.size		_ZN34_INTERNAL_29b80b27_4_k_cu_4304ce836thrust24THRUST_300001_SM_1000_NS8cuda_cub10par_nosyncE,(_ZN34_INTERNAL_29b80b27_4_k_cu_4304ce836thrust24THRUST_300001_SM_1000_NS3seqE - _ZN34_INTERNAL_29b80b27_4_k_cu_4304ce836thrust24THRUST_300001_SM_1000_NS8cuda_cub10par_nosyncE)
_ZN34_INTERNAL_29b80b27_4_k_cu_4304ce836thrust24THRUST_300001_SM_1000_NS8cuda_cub10par_nosyncE:
	.zero		1
	.type		_ZN34_INTERNAL_29b80b27_4_k_cu_4304ce836thrust24THRUST_300001_SM_1000_NS3seqE,@object
	.size		_ZN34_INTERNAL_29b80b27_4_k_cu_4304ce836thrust24THRUST_300001_SM_1000_NS3seqE,(_ZN34_INTERNAL_29b80b27_4_k_cu_4304ce834cuda3std3__420unreachable_sentinelE - _ZN34_INTERNAL_29b80b27_4_k_cu_4304ce836thrust24THRUST_300001_SM_1000_NS3seqE)
_ZN34_INTERNAL_29b80b27_4_k_cu_4304ce836thrust24THRUST_300001_SM_1000_NS3seqE:
	.zero		1
	.type		_ZN34_INTERNAL_29b80b27_4_k_cu_4304ce834cuda3std3__420unreachable_sentinelE,@object
	.size		_ZN34_INTERNAL_29b80b27_4_k_cu_4304ce834cuda3std3__420unreachable_sentinelE,(_ZN34_INTERNAL_29b80b27_4_k_cu_4304ce834cuda3std6ranges3__45__cpo5ssizeE - _ZN34_INTERNAL_29b80b27_4_k_cu_4304ce834cuda3std3__420unreachable_sentinelE)
_ZN34_INTERNAL_29b80b27_4_k_cu_4304ce834cuda3std3__420unreachable_sentinelE:
	.zero		1
	.type		_ZN34_INTERNAL_29b80b27_4_k_cu_4304ce834cuda3std6ranges3__45__cpo5ssizeE,@object
	.size		_ZN34_INTERNAL_29b80b27_4_k_cu_4304ce834cuda3std6ranges3__45__cpo5ssizeE,(_ZN34_INTERNAL_29b80b27_4_k_cu_4304ce836thrust24THRUST_300001_SM_1000_NS12placeholders2_3E - _ZN34_INTERNAL_29b80b27_4_k_cu_4304ce834cuda3std6ranges3__45__cpo5ssizeE)
_ZN34_INTERNAL_29b80b27_4_k_cu_4304ce834cuda3std6ranges3__45__cpo5ssizeE:
	.zero		1
	.type		_ZN34_INTERNAL_29b80b27_4_k_cu_4304ce836thrust24THRUST_300001_SM_1000_NS12placeholders2_3E,@object
	.size		_ZN34_INTERNAL_29b80b27_4_k_cu_4304ce836thrust24THRUST_300001_SM_1000_NS12placeholders2_3E,(_ZN34_INTERNAL_29b80b27_4_k_cu_4304ce834cuda3std3__45__cpo4cendE - _ZN34_INTERNAL_29b80b27_4_k_cu_4304ce836thrust24THRUST_300001_SM_1000_NS12placeholders2_3E)
_ZN34_INTERNAL_29b80b27_4_k_cu_4304ce836thrust24THRUST_300001_SM_1000_NS12placeholders2_3E:
	.zero		1
	.type		_ZN34_INTERNAL_29b80b27_4_k_cu_4304ce834cuda3std3__45__cpo4cendE,@object
	.size		_ZN34_INTERNAL_29b80b27_4_k_cu_4304ce834cuda3std3__45__cpo4cendE,(_ZN34_INTERNAL_29b80b27_4_k_cu_4304ce834cuda3std6ranges3__45__cpo4cendE - _ZN34_INTERNAL_29b80b27_4_k_cu_4304ce834cuda3std3__45__cpo4cendE)
_ZN34_INTERNAL_29b80b27_4_k_cu_4304ce834cuda3std3__45__cpo4cendE:
	.zero		1
	.type		_ZN34_INTERNAL_29b80b27_4_k_cu_4304ce834cuda3std6ranges3__45__cpo4cendE,@object
	.size		_ZN34_INTERNAL_29b80b27_4_k_cu_4304ce834cuda3std6ranges3__45__cpo4cendE,(_ZN34_INTERNAL_29b80b27_4_k_cu_4304ce836thrust24THRUST_300001_SM_1000_NS12placeholders2_7E - _ZN34_INTERNAL_29b80b27_4_k_cu_4304ce834cuda3std6ranges3__45__cpo4cendE)
_ZN34_INTERNAL_29b80b27_4_k_cu_4304ce834cuda3std6ranges3__45__cpo4cendE:
	.zero		1
	.type		_ZN34_INTERNAL_29b80b27_4_k_cu_4304ce836thrust24THRUST_300001_SM_1000_NS12placeholders2_7E,@object
	.size		_ZN34_INTERNAL_29b80b27_4_k_cu_4304ce836thrust24THRUST_300001_SM_1000_NS12placeholders2_7E,(_ZN34_INTERNAL_29b80b27_4_k_cu_4304ce834cuda3std3__45__cpo5crendE - _ZN34_INTERNAL_29b80b27_4_k_cu_4304ce836thrust24THRUST_300001_SM_1000_NS12placeholders2_7E)
_ZN34_INTERNAL_29b80b27_4_k_cu_4304ce836thrust24THRUST_300001_SM_1000_NS12placeholders2_7E:
	.zero		1
	.type		_ZN34_INTERNAL_29b80b27_4_k_cu_4304ce834cuda3std3__45__cpo5crendE,@object
	.size		_ZN34_INTERNAL_29b80b27_4_k_cu_4304ce834cuda3std3__45__cpo5crendE,(_ZN34_INTERNAL_29b80b27_4_k_cu_4304ce834cuda3std6ranges3__45__cpo4prevE - _ZN34_INTERNAL_29b80b27_4_k_cu_4304ce834cuda3std3__45__cpo5crendE)
_ZN34_INTERNAL_29b80b27_4_k_cu_4304ce834cuda3std3__45__cpo5crendE:
	.zero		1
	.type		_ZN34_INTERNAL_29b80b27_4_k_cu_4304ce834cuda3std6ranges3__45__cpo4prevE,@object
	.size		_ZN34_INTERNAL_29b80b27_4_k_cu_4304ce834cuda3std6ranges3__45__cpo4prevE,(_ZN34_INTERNAL_29b80b27_4_k_cu_4304ce834cuda3std6ranges3__45__cpo9iter_moveE - _ZN34_INTERNAL_29b80b27_4_k_cu_4304ce834cuda3std6ranges3__45__cpo4prevE)
_ZN34_INTERNAL_29b80b27_4_k_cu_4304ce834cuda3std6ranges3__45__cpo4prevE:
	.zero		1
	.type		_ZN34_INTERNAL_29b80b27_4_k_cu_4304ce834cuda3std6ranges3__45__cpo9iter_moveE,@object
	.size		_ZN34_INTERNAL_29b80b27_4_k_cu_4304ce834cuda3std6ranges3__45__cpo9iter_moveE,(_ZN34_INTERNAL_29b80b27_4_k_cu_4304ce836thrust24THRUST_300001_SM_1000_NS6system6detail10sequential3seqE - _ZN34_INTERNAL_29b80b27_4_k_cu_4304ce834cuda3std6ranges3__45__cpo9iter_moveE)
_ZN34_INTERNAL_29b80b27_4_k_cu_4304ce834cuda3std6ranges3__45__cpo9iter_moveE:
	.zero		1
	.type		_ZN34_INTERNAL_29b80b27_4_k_cu_4304ce836thrust24THRUST_300001_SM_1000_NS6system6detail10sequential3seqE,@object
	.size		_ZN34_INTERNAL_29b80b27_4_k_cu_4304ce836thrust24THRUST_300001_SM_1000_NS6system6detail10sequential3seqE,(_ZN34_INTERNAL_29b80b27_4_k_cu_4304ce836thrust24THRUST_300001_SM_1000_NS12placeholders2_9E - _ZN34_INTERNAL_29b80b27_4_k_cu_4304ce836thrust24THRUST_300001_SM_1000_NS6system6detail10sequential3seqE)
_ZN34_INTERNAL_29b80b27_4_k_cu_4304ce836thrust24THRUST_300001_SM_1000_NS6system6detail10sequential3seqE:
	.zero		1
	.type		_ZN34_INTERNAL_29b80b27_4_k_cu_4304ce836thrust24THRUST_300001_SM_1000_NS12placeholders2_9E,@object
	.size		_ZN34_INTERNAL_29b80b27_4_k_cu_4304ce836thrust24THRUST_300001_SM_1000_NS12placeholders2_9E,(_ZN34_INTERNAL_29b80b27_4_k_cu_4304ce834cuda3std3__419piecewise_constructE - _ZN34_INTERNAL_29b80b27_4_k_cu_4304ce836thrust24THRUST_300001_SM_1000_NS12placeholders2_9E)
_ZN34_INTERNAL_29b80b27_4_k_cu_4304ce836thrust24THRUST_300001_SM_1000_NS12placeholders2_9E:
	.zero		1
	.type		_ZN34_INTERNAL_29b80b27_4_k_cu_4304ce834cuda3std3__419piecewise_constructE,@object
	.size		_ZN34_INTERNAL_29b80b27_4_k_cu_4304ce834cuda3std3__419piecewise_constructE,(_ZN34_INTERNAL_29b80b27_4_k_cu_4304ce834cuda3std6ranges3__45__cpo5cdataE - _ZN34_INTERNAL_29b80b27_4_k_cu_4304ce834cuda3std3__419piecewise_constructE)
_ZN34_INTERNAL_29b80b27_4_k_cu_4304ce834cuda3std3__419piecewise_constructE:
	.zero		1
	.type		_ZN34_INTERNAL_29b80b27_4_k_cu_4304ce834cuda3std6ranges3__45__cpo5cdataE,@object
	.size		_ZN34_INTERNAL_29b80b27_4_k_cu_4304ce834cuda3std6ranges3__45__cpo5cdataE,(_ZN34_INTERNAL_29b80b27_4_k_cu_4304ce836thrust24THRUST_300001_SM_1000_NS12placeholders2_1E - _ZN34_INTERNAL_29b80b27_4_k_cu_4304ce834cuda3std6ranges3__45__cpo5cdataE)
_ZN34_INTERNAL_29b80b27_4_k_cu_4304ce834cuda3std6ranges3__45__cpo5cdataE:
	.zero		1
	.type		_ZN34_INTERNAL_29b80b27_4_k_cu_4304ce836thrust24THRUST_300001_SM_1000_NS12placeholders2_1E,@object
	.size		_ZN34_INTERNAL_29b80b27_4_k_cu_4304ce836thrust24THRUST_300001_SM_1000_NS12placeholders2_1E,(_ZN34_INTERNAL_29b80b27_4_k_cu_4304ce834cuda3std3__45__cpo3endE - _ZN34_INTERNAL_29b80b27_4_k_cu_4304ce836thrust24THRUST_300001_SM_1000_NS12placeholders2_1E)
_ZN34_INTERNAL_29b80b27_4_k_cu_4304ce836thrust24THRUST_300001_SM_1000_NS12placeholders2_1E:
	.zero		1
	.type		_ZN34_INTERNAL_29b80b27_4_k_cu_4304ce834cuda3std3__45__cpo3endE,@object
	.size		_ZN34_INTERNAL_29b80b27_4_k_cu_4304ce834cuda3std3__45__cpo3endE,(_ZN34_INTERNAL_29b80b27_4_k_cu_4304ce834cuda3std6ranges3__45__cpo3endE - _ZN34_INTERNAL_29b80b27_4_k_cu_4304ce834cuda3std3__45__cpo3endE)
_ZN34_INTERNAL_29b80b27_4_k_cu_4304ce834cuda3std3__45__cpo3endE:
	.zero		1
	.type		_ZN34_INTERNAL_29b80b27_4_k_cu_4304ce834cuda3std6ranges3__45__cpo3endE,@object
	.size		_ZN34_INTERNAL_29b80b27_4_k_cu_4304ce834cuda3std6ranges3__45__cpo3endE,(_ZN34_INTERNAL_29b80b27_4_k_cu_4304ce836thrust24THRUST_300001_SM_1000_NS12placeholders2_5E - _ZN34_INTERNAL_29b80b27_4_k_cu_4304ce834cuda3std6ranges3__45__cpo3endE)
_ZN34_INTERNAL_29b80b27_4_k_cu_4304ce834cuda3std6ranges3__45__cpo3endE:
	.zero		1
	.type		_ZN34_INTERNAL_29b80b27_4_k_cu_4304ce836thrust24THRUST_300001_SM_1000_NS12placeholders2_5E,@object
	.size		_ZN34_INTERNAL_29b80b27_4_k_cu_4304ce836thrust24THRUST_300001_SM_1000_NS12placeholders2_5E,(_ZN34_INTERNAL_29b80b27_4_k_cu_4304ce834cuda3std3__45__cpo4rendE - _ZN34_INTERNAL_29b80b27_4_k_cu_4304ce836thrust24THRUST_300001_SM_1000_NS12placeholders2_5E)
_ZN34_INTERNAL_29b80b27_4_k_cu_4304ce836thrust24THRUST_300001_SM_1000_NS12placeholders2_5E:
	.zero		1
	.type		_ZN34_INTERNAL_29b80b27_4_k_cu_4304ce834cuda3std3__45__cpo4rendE,@object
	.size		_ZN34_INTERNAL_29b80b27_4_k_cu_4304ce834cuda3std3__45__cpo4rendE,(_ZN34_INTERNAL_29b80b27_4_k_cu_4304ce834cuda3std6ranges3__45__cpo9iter_swapE - _ZN34_INTERNAL_29b80b27_4_k_cu_4304ce834cuda3std3__45__cpo4rendE)
_ZN34_INTERNAL_29b80b27_4_k_cu_4304ce834cuda3std3__45__cpo4rendE:
	.zero		1
	.type		_ZN34_INTERNAL_29b80b27_4_k_cu_4304ce834cuda3std6ranges3__45__cpo9iter_swapE,@object
	.size		_ZN34_INTERNAL_29b80b27_4_k_cu_4304ce834cuda3std6ranges3__45__cpo9iter_swapE,(_ZN34_INTERNAL_29b80b27_4_k_cu_4304ce834cuda3std3__48unexpectE - _ZN34_INTERNAL_29b80b27_4_k_cu_4304ce834cuda3std6ranges3__45__cpo9iter_swapE)
_ZN34_INTERNAL_29b80b27_4_k_cu_4304ce834cuda3std6ranges3__45__cpo9iter_swapE:
	.zero		1
	.type		_ZN34_INTERNAL_29b80b27_4_k_cu_4304ce834cuda3std3__48unexpectE,@object
	.size		_ZN34_INTERNAL_29b80b27_4_k_cu_4304ce834cuda3std3__48unexpectE,(_ZN34_INTERNAL_29b80b27_4_k_cu_4304ce836thrust24THRUST_300001_SM_1000_NS8cuda_cub3parE - _ZN34_INTERNAL_29b80b27_4_k_cu_4304ce834cuda3std3__48unexpectE)
_ZN34_INTERNAL_29b80b27_4_k_cu_4304ce834cuda3std3__48unexpectE:
	.zero		1
	.type		_ZN34_INTERNAL_29b80b27_4_k_cu_4304ce836thrust24THRUST_300001_SM_1000_NS8cuda_cub3parE,@object
	.size		_ZN34_INTERNAL_29b80b27_4_k_cu_4304ce836thrust24THRUST_300001_SM_1000_NS8cuda_cub3parE,(.L_29 - _ZN34_INTERNAL_29b80b27_4_k_cu_4304ce836thrust24THRUST_300001_SM_1000_NS8cuda_cub3parE)
_ZN34_INTERNAL_29b80b27_4_k_cu_4304ce836thrust24THRUST_300001_SM_1000_NS8cuda_cub3parE:
	.zero		1
.L_29:


//--------------------- .nv.shared._Z18transposeCoalescedPsS_ii --------------------------
	.section	.nv.shared._Z18transposeCoalescedPsS_ii,"aw",@nobits
	.sectionflags	@""
	.align	4
.nv.shared._Z18transposeCoalescedPsS_ii:
	.zero		2048


//--------------------- .nv.constant0._ZN3cub18CUB_300001_SM_10006detail11EmptyKernelIvEEvv --------------------------
	.section	.nv.constant0._ZN3cub18CUB_300001_SM_10006detail11EmptyKernelIvEEvv,"a",@progbits
	.sectionflags	@""
	.align	4
.nv.constant0._ZN3cub18CUB_300001_SM_10006detail11EmptyKernelIvEEvv:
	.zero		896


//--------------------- .nv.constant0._Z18transposeCoalescedPsS_ii --------------------------
	.section	.nv.constant0._Z18transposeCoalescedPsS_ii,"a",@progbits
	.sectionflags	@""
	.align	4
.nv.constant0._Z18transposeCoalescedPsS_ii:
	.zero		920


//--------------------- .nv.constant0._Z26frequency_filtering_kernelP6float2S0_S0_ii --------------------------
	.section	.nv.constant0._Z26frequency_filtering_kernelP6float2S0_S0_ii,"a",@progbits
	.sectionflags	@""
	.align	4
.nv.constant0._Z26frequency_filtering_kernelP6float2S0_S0_ii:
	.zero		928


//--------------------- SYMBOLS --------------------------

	.type		.nv.reservedSmem.offset0,@object
	.size		.nv.reservedSmem.offset0,0x4
	.type		.nv.reservedSmem.cap,@object
	.size		.nv.reservedSmem.cap,0x4
